//
// Generated by NVIDIA NVVM Compiler
//
// Compiler Build ID: CL-36424714
// Cuda compilation tools, release 13.0, V13.0.88
// Based on NVVM 20.0.0
//

.version 9.0
.target sm_100
.address_size 64

	// .globl	_Z14getSitesEnegryPi
.extern .shared .align 16 .b8 sdata[];

.visible .entry _Z14getSitesEnegryPi(
	.param .u64 .ptr .align 1 _Z14getSitesEnegryPi_param_0
)
{
	.reg .pred 	%p<5>;
	.reg .b32 	%r<42>;
	.reg .b64 	%rd<17>;

	ld.param.u64 	%rd3, [_Z14getSitesEnegryPi_param_0];
	cvta.to.global.u64 	%rd1, %rd3;
	mov.u32 	%r20, %ctaid.x;
	mov.u32 	%r21, %ntid.x;
	mov.u32 	%r22, %tid.x;
	mad.lo.s32 	%r1, %r20, %r21, %r22;
	mov.u32 	%r23, %ctaid.y;
	mov.u32 	%r24, %ntid.y;
	mov.u32 	%r25, %tid.y;
	mad.lo.s32 	%r2, %r23, %r24, %r25;
	mov.u32 	%r26, %nctaid.x;
	mul.lo.s32 	%r3, %r26, %r21;
	mul.lo.s32 	%r41, %r2, %r3;
	add.s32 	%r5, %r41, %r1;
	mul.wide.s32 	%rd4, %r5, 4;
	add.s64 	%rd2, %rd1, %rd4;
	ld.global.u32 	%r6, [%rd2];
	setp.ne.s32 	%p1, %r2, 0;
	@%p1 bra 	$L__BB0_3;
	mad.lo.s32 	%r29, %r3, 1023, %r1;
	mul.wide.s32 	%rd9, %r29, 4;
	add.s64 	%rd10, %rd1, %rd9;
	ld.global.u32 	%r37, [%rd10];
$L__BB0_2:
	mul.wide.s32 	%rd11, %r3, 4;
	add.s64 	%rd12, %rd2, %rd11;
	ld.global.u32 	%r38, [%rd12];
	bra.uni 	$L__BB0_5;
$L__BB0_3:
	sub.s32 	%r27, %r41, %r3;
	add.s32 	%r28, %r27, %r1;
	mul.wide.s32 	%rd5, %r28, 4;
	add.s64 	%rd6, %rd1, %rd5;
	ld.global.u32 	%r37, [%rd6];
	setp.lt.u32 	%p2, %r2, 1023;
	@%p2 bra 	$L__BB0_2;
	mul.wide.s32 	%rd7, %r1, 4;
	add.s64 	%rd8, %rd1, %rd7;
	ld.global.u32 	%r38, [%rd8];
$L__BB0_5:
	setp.gt.s32 	%p3, %r1, 0;
	@%p3 bra 	$L__BB0_7;
	mul.wide.s32 	%rd13, %r41, 4;
	add.s64 	%rd14, %rd1, %rd13;
	ld.global.u32 	%r40, [%rd14+4092];
	bra.uni 	$L__BB0_8;
$L__BB0_7:
	ld.global.u32 	%r40, [%rd2+-4];
	setp.gt.u32 	%p4, %r1, 1022;
	@%p4 bra 	$L__BB0_9;
$L__BB0_8:
	add.s32 	%r41, %r5, 1;
$L__BB0_9:
	mul.wide.s32 	%rd15, %r41, 4;
	add.s64 	%rd16, %rd1, %rd15;
	ld.global.u32 	%r30, [%rd16];
	add.s32 	%r31, %r38, %r37;
	add.s32 	%r32, %r31, %r40;
	add.s32 	%r33, %r32, %r30;
	mul.lo.s32 	%r34, %r6, %r33;
	neg.s32 	%r35, %r34;
	st.global.u32 	[%rd2], %r35;
	ret;

}
	// .globl	_Z6reduceILj256EEvPiS0_j
.visible .entry _Z6reduceILj256EEvPiS0_j(
	.param .u64 .ptr .align 1 _Z6reduceILj256EEvPiS0_j_param_0,
	.param .u64 .ptr .align 1 _Z6reduceILj256EEvPiS0_j_param_1,
	.param .u32 _Z6reduceILj256EEvPiS0_j_param_2
)
{
	.reg .pred 	%p<13>;
	.reg .b32 	%r<59>;
	.reg .b64 	%rd<11>;

	ld.param.u64 	%rd2, [_Z6reduceILj256EEvPiS0_j_param_0];
	ld.param.u64 	%rd3, [_Z6reduceILj256EEvPiS0_j_param_1];
	ld.param.u32 	%r27, [_Z6reduceILj256EEvPiS0_j_param_2];
	mov.u32 	%r1, %tid.x;
	mov.u32 	%r2, %ctaid.x;
	mov.u32 	%r3, %ntid.x;
	shl.b32 	%r4, %r3, 1;
	mad.lo.s32 	%r53, %r4, %r2, %r1;
	shl.b32 	%r28, %r1, 2;
	mov.u32 	%r29, sdata;
	add.s32 	%r6, %r29, %r28;
	mov.b32 	%r30, 0;
	st.shared.u32 	[%r6], %r30;
	setp.ge.u32 	%p1, %r53, %r27;
	@%p1 bra 	$L__BB1_4;
	cvta.to.global.u64 	%rd1, %rd2;
	mov.u32 	%r32, %nctaid.x;
	mul.lo.s32 	%r7, %r4, %r32;
	mov.b32 	%r52, 0;
$L__BB1_2:
	mul.wide.u32 	%rd4, %r53, 4;
	add.s64 	%rd5, %rd1, %rd4;
	ld.global.u32 	%r33, [%rd5];
	add.s32 	%r34, %r53, 256;
	mul.wide.u32 	%rd6, %r34, 4;
	add.s64 	%rd7, %rd1, %rd6;
	ld.global.u32 	%r35, [%rd7];
	add.s32 	%r36, %r35, %r33;
	add.s32 	%r52, %r36, %r52;
	add.s32 	%r53, %r53, %r7;
	setp.lt.u32 	%p2, %r53, %r27;
	@%p2 bra 	$L__BB1_2;
	st.shared.u32 	[%r6], %r52;
$L__BB1_4:
	bar.sync 	0;
	setp.gt.u32 	%p3, %r1, 127;
	@%p3 bra 	$L__BB1_6;
	ld.shared.u32 	%r37, [%r6+512];
	ld.shared.u32 	%r38, [%r6];
	add.s32 	%r39, %r38, %r37;
	st.shared.u32 	[%r6], %r39;
$L__BB1_6:
	bar.sync 	0;
	setp.gt.u32 	%p4, %r1, 63;
	@%p4 bra 	$L__BB1_8;
	ld.shared.u32 	%r40, [%r6+256];
	ld.shared.u32 	%r41, [%r6];
	add.s32 	%r42, %r41, %r40;
	st.shared.u32 	[%r6], %r42;
$L__BB1_8:
	bar.sync 	0;
	setp.gt.u32 	%p5, %r1, 31;
	@%p5 bra 	$L__BB1_28;
	setp.lt.u32 	%p6, %r3, 64;
	@%p6 bra 	$L__BB1_11;
	ld.shared.u32 	%r43, [%r6+128];
	ld.shared.u32 	%r44, [%r6];
	add.s32 	%r54, %r44, %r43;
	st.shared.u32 	[%r6], %r54;
	bra.uni 	$L__BB1_13;
$L__BB1_11:
	setp.lt.u32 	%p7, %r3, 32;
	@%p7 bra 	$L__BB1_14;
	ld.shared.u32 	%r54, [%r6];
$L__BB1_13:
	ld.shared.u32 	%r45, [%r6+64];
	add.s32 	%r55, %r54, %r45;
	bra.uni 	$L__BB1_16;
$L__BB1_14:
	setp.lt.u32 	%p8, %r3, 16;
	@%p8 bra 	$L__BB1_17;
	ld.shared.u32 	%r55, [%r6];
$L__BB1_16:
	ld.shared.u32 	%r46, [%r6+32];
	add.s32 	%r56, %r55, %r46;
	bra.uni 	$L__BB1_19;
$L__BB1_17:
	setp.lt.u32 	%p9, %r3, 8;
	@%p9 bra 	$L__BB1_20;
	ld.shared.u32 	%r56, [%r6];
$L__BB1_19:
	ld.shared.u32 	%r47, [%r6+16];
	add.s32 	%r57, %r56, %r47;
	bra.uni 	$L__BB1_22;
$L__BB1_20:
	setp.lt.u32 	%p10, %r3, 4;
	@%p10 bra 	$L__BB1_23;
	ld.shared.u32 	%r57, [%r6];
$L__BB1_22:
	ld.shared.u32 	%r48, [%r6+8];
	add.s32 	%r58, %r57, %r48;
	bra.uni 	$L__BB1_25;
$L__BB1_23:
	setp.lt.u32 	%p11, %r3, 2;
	@%p11 bra 	$L__BB1_26;
	ld.shared.u32 	%r58, [%r6];
$L__BB1_25:
	ld.shared.u32 	%r49, [%r6+4];
	add.s32 	%r50, %r58, %r49;
	st.shared.u32 	[%r6], %r50;
$L__BB1_26:
	setp.ne.s32 	%p12, %r1, 0;
	@%p12 bra 	$L__BB1_28;
	ld.shared.u32 	%r51, [sdata];
	cvta.to.global.u64 	%rd8, %rd3;
	mul.wide.u32 	%rd9, %r2, 4;
	add.s64 	%rd10, %rd8, %rd9;
	st.global.u32 	[%rd10], %r51;
$L__BB1_28:
	ret;

}


// ===== COMPILED SASS (sm_100) =====

	.target	sm_100

	.elftype	@"ET_EXEC"


//--------------------- .note.nv.tkinfo           --------------------------
	.section	.note.nv.tkinfo,"",@"SHT_NOTE"
	.sectionflags	@"SHF_NOTE_NV_TKINFO"
	.tkinfo
        /*0018*/ 	.word	0x00000002
        /*0030*/ 	.string	""
        /*0030*/ 	.string	"ptxas"
        /*0030*/ 	.string	"Cuda compilation tools, release 13.0, V13.0.88"
        /*0030*/ 	.string	"Build cuda_13.0.r13.0/compiler.36424714_0"
        /*0030*/ 	.string	"-arch sm_100 -m 64 "



//--------------------- .note.nv.cuinfo           --------------------------
	.section	.note.nv.cuinfo,"",@"SHT_NOTE"
	.sectionflags	@"SHF_NOTE_NV_CUINFO"
        /*0018*/ 	.short	0x0002
        /*001a*/ 	.short	0x0064
        /*001c*/ 	.short	0x0082
	.zero		2


//--------------------- .nv.info                  --------------------------
	.section	.nv.info,"",@"SHT_CUDA_INFO"
	.align	4


	//----- nvinfo : EIATTR_REGCOUNT
	.align		4
        /*0000*/ 	.byte	0x04, 0x2f
        /*0002*/ 	.short	(.L_1 - .L_0)
	.align		4
.L_0:
        /*0004*/ 	.word	index@(_Z14getSitesEnegryPi)
        /*0008*/ 	.word	0x00000012


	//----- nvinfo : EIATTR_FRAME_SIZE
	.align		4
.L_1:
        /*000c*/ 	.byte	0x04, 0x11
        /*000e*/ 	.short	(.L_3 - .L_2)
	.align		4
.L_2:
        /*0010*/ 	.word	index@(_Z14getSitesEnegryPi)
        /*0014*/ 	.word	0x00000000


	//----- nvinfo : EIATTR_REGCOUNT
	.align		4
.L_3:
        /*0018*/ 	.byte	0x04, 0x2f
        /*001a*/ 	.short	(.L_5 - .L_4)
	.align		4
.L_4:
        /*001c*/ 	.word	index@(_Z6reduceILj256EEvPiS0_j)
        /*0020*/ 	.word	0x00000010


	//----- nvinfo : EIATTR_FRAME_SIZE
	.align		4
.L_5:
        /*0024*/ 	.byte	0x04, 0x11
        /*0026*/ 	.short	(.L_7 - .L_6)
	.align		4
.L_6:
        /*0028*/ 	.word	index@(_Z6reduceILj256EEvPiS0_j)
        /*002c*/ 	.word	0x00000000


	//----- nvinfo : EIATTR_MIN_STACK_SIZE
	.align		4
.L_7:
        /*0030*/ 	.byte	0x04, 0x12
        /*0032*/ 	.short	(.L_9 - .L_8)
	.align		4
.L_8:
        /*0034*/ 	.word	index@(_Z6reduceILj256EEvPiS0_j)
        /*0038*/ 	.word	0x00000000


	//----- nvinfo : EIATTR_MIN_STACK_SIZE
	.align		4
.L_9:
        /*003c*/ 	.byte	0x04, 0x12
        /*003e*/ 	.short	(.L_11 - .L_10)
	.align		4
.L_10:
        /*0040*/ 	.word	index@(_Z14getSitesEnegryPi)
        /*0044*/ 	.word	0x00000000
.L_11:


//--------------------- .nv.compat                --------------------------
	.section	.nv.compat,"",@"SHT_CUDA_COMPAT_INFO"
	.align	4
        /*0000*/ 	.byte	0x02, 0x09, 0x00, 0x00, 0x02, 0x02, 0x01, 0x00, 0x02, 0x05, 0x05, 0x00, 0x03, 0x07, 0x01, 0x01
        /*0010*/ 	.byte	0x02, 0x03, 0x00, 0x00, 0x02, 0x06, 0x01, 0x00, 0x04, 0x0b, 0x08, 0x00, 0x09, 0x00, 0x00, 0x00
        /*0020*/ 	.byte	0x00, 0x00, 0x00, 0x00


//--------------------- .nv.info._Z6reduceILj256EEvPiS0_j --------------------------
	.section	.nv.info._Z6reduceILj256EEvPiS0_j,"",@"SHT_CUDA_INFO"
	.sectionflags	@""
	.align	4


	//----- nvinfo : EIATTR_CUDA_API_VERSION
	.align		4
        /*0000*/ 	.byte	0x04, 0x37
        /*0002*/ 	.short	(.L_13 - .L_12)
.L_12:
        /*0004*/ 	.word	0x00000082


	//----- nvinfo : EIATTR_KPARAM_INFO
	.align		4
.L_13:
        /*0008*/ 	.byte	0x04, 0x17
        /*000a*/ 	.short	(.L_15 - .L_14)
.L_14:
        /*000c*/ 	.word	0x00000000
        /*0010*/ 	.short	0x0002
        /*0012*/ 	.short	0x0010
        /*0014*/ 	.byte	0x00, 0xf0, 0x11, 0x00


	//----- nvinfo : EIATTR_KPARAM_INFO
	.align		4
.L_15:
        /*0018*/ 	.byte	0x04, 0x17
        /*001a*/ 	.short	(.L_17 - .L_16)
.L_16:
        /*001c*/ 	.word	0x00000000
        /*0020*/ 	.short	0x0001
        /*0022*/ 	.short	0x0008
        /*0024*/ 	.byte	0x00, 0xf5, 0x21, 0x00


	//----- nvinfo : EIATTR_KPARAM_INFO
	.align		4
.L_17:
        /*0028*/ 	.byte	0x04, 0x17
        /*002a*/ 	.short	(.L_19 - .L_18)
.L_18:
        /*002c*/ 	.word	0x00000000
        /*0030*/ 	.short	0x0000
        /*0032*/ 	.short	0x0000
        /*0034*/ 	.byte	0x00, 0xf5, 0x21, 0x00


	//----- nvinfo : EIATTR_SPARSE_MMA_MASK
	.align		4
.L_19:
        /*0038*/ 	.byte	0x03, 0x50
        /*003a*/ 	.short	0x0000


	//----- nvinfo : EIATTR_MAXREG_COUNT
	.align		4
        /*003c*/ 	.byte	0x03, 0x1b
        /*003e*/ 	.short	0x00ff


	//----- nvinfo : EIATTR_NUM_BARRIERS
	.align		4
        /*0040*/ 	.byte	0x02, 0x4c
        /*0042*/ 	.byte	0x01
	.zero		1


	//----- nvinfo : EIATTR_MERCURY_ISA_VERSION
	.align		4
        /*0044*/ 	.byte	0x03, 0x5f
        /*0046*/ 	.short	0x0101


	//----- nvinfo : EIATTR_VRC_CTA_INIT_COUNT
	.align		4
        /*0048*/ 	.byte	0x02, 0x4a
	.zero		1
	.zero		1


	//----- nvinfo : EIATTR_EXIT_INSTR_OFFSETS
	.align		4
        /*004c*/ 	.byte	0x04, 0x1c
        /*004e*/ 	.short	(.L_21 - .L_20)


	//   ....[0]....
.L_20:
        /*0050*/ 	.word	0x00000300


	//   ....[1]....
        /*0054*/ 	.word	0x00000560


	//   ....[2]....
        /*0058*/ 	.word	0x000005b0


	//----- nvinfo : EIATTR_CRS_STACK_SIZE
	.align		4
.L_21:
        /*005c*/ 	.byte	0x04, 0x1e
        /*005e*/ 	.short	(.L_23 - .L_22)
.L_22:
        /*0060*/ 	.word	0x00000000


	//----- nvinfo : EIATTR_CBANK_PARAM_SIZE
	.align		4
.L_23:
        /*0064*/ 	.byte	0x03, 0x19
        /*0066*/ 	.short	0x0014


	//----- nvinfo : EIATTR_PARAM_CBANK
	.align		4
        /*0068*/ 	.byte	0x04, 0x0a
        /*006a*/ 	.short	(.L_25 - .L_24)
	.align		4
.L_24:
        /*006c*/ 	.word	index@(.nv.constant0._Z6reduceILj256EEvPiS0_j)
        /*0070*/ 	.short	0x0380
        /*0072*/ 	.short	0x0014


	//----- nvinfo : EIATTR_SW_WAR
	.align		4
.L_25:
        /*0074*/ 	.byte	0x04, 0x36
        /*0076*/ 	.short	(.L_27 - .L_26)
.L_26:
        /*0078*/ 	.word	0x00000008
.L_27:


//--------------------- .nv.info._Z14getSitesEnegryPi --------------------------
	.section	.nv.info._Z14getSitesEnegryPi,"",@"SHT_CUDA_INFO"
	.sectionflags	@""
	.align	4


	//----- nvinfo : EIATTR_CUDA_API_VERSION
	.align		4
        /*0000*/ 	.byte	0x04, 0x37
        /*0002*/ 	.short	(.L_29 - .L_28)
.L_28:
        /*0004*/ 	.word	0x00000082


	//----- nvinfo : EIATTR_KPARAM_INFO
	.align		4
.L_29:
        /*0008*/ 	.byte	0x04, 0x17
        /*000a*/ 	.short	(.L_31 - .L_30)
.L_30:
        /*000c*/ 	.word	0x00000000
        /*0010*/ 	.short	0x0000
        /*0012*/ 	.short	0x0000
        /*0014*/ 	.byte	0x00, 0xf5, 0x21, 0x00


	//----- nvinfo : EIATTR_SPARSE_MMA_MASK
	.align		4
.L_31:
        /*0018*/ 	.byte	0x03, 0x50
        /*001a*/ 	.short	0x0000


	//----- nvinfo : EIATTR_MAXREG_COUNT
	.align		4
        /*001c*/ 	.byte	0x03, 0x1b
        /*001e*/ 	.short	0x00ff


	//----- nvinfo : EIATTR_MERCURY_ISA_VERSION
	.align		4
        /*0020*/ 	.byte	0x03, 0x5f
        /*0022*/ 	.short	0x0101


	//----- nvinfo : EIATTR_VRC_CTA_INIT_COUNT
	.align		4
        /*0024*/ 	.byte	0x02, 0x4a
	.zero		1
	.zero		1


	//----- nvinfo : EIATTR_EXIT_INSTR_OFFSETS
	.align		4
        /*0028*/ 	.byte	0x04, 0x1c
        /*002a*/ 	.short	(.L_33 - .L_32)


	//   ....[0]....
.L_32:
        /*002c*/ 	.word	0x00000370


	//----- nvinfo : EIATTR_CRS_STACK_SIZE
	.align		4
.L_33:
        /*0030*/ 	.byte	0x04, 0x1e
        /*0032*/ 	.short	(.L_35 - .L_34)
.L_34:
        /*0034*/ 	.word	0x00000000


	//----- nvinfo : EIATTR_CBANK_PARAM_SIZE
	.align		4
.L_35:
        /*0038*/ 	.byte	0x03, 0x19
        /*003a*/ 	.short	0x0008


	//----- nvinfo : EIATTR_PARAM_CBANK
	.align		4
        /*003c*/ 	.byte	0x04, 0x0a
        /*003e*/ 	.short	(.L_37 - .L_36)
	.align		4
.L_36:
        /*0040*/ 	.word	index@(.nv.constant0._Z14getSitesEnegryPi)
        /*0044*/ 	.short	0x0380
        /*0046*/ 	.short	0x0008


	//----- nvinfo : EIATTR_SW_WAR
	.align		4
.L_37:
        /*0048*/ 	.byte	0x04, 0x36
        /*004a*/ 	.short	(.L_39 - .L_38)
.L_38:
        /*004c*/ 	.word	0x00000008
.L_39:


//--------------------- .nv.callgraph             --------------------------
	.section	.nv.callgraph,"",@"SHT_CUDA_CALLGRAPH"
	.align	4
	.sectionentsize	8
	.align		4
        /*0000*/ 	.word	0x00000000
	.align		4
        /*0004*/ 	.word	0xffffffff
	.align		4
        /*0008*/ 	.word	0x00000000
	.align		4
        /*000c*/ 	.word	0xfffffffe
	.align		4
        /*0010*/ 	.word	0x00000000
	.align		4
        /*0014*/ 	.word	0xfffffffd
	.align		4
        /*0018*/ 	.word	0x00000000
	.align		4
        /*001c*/ 	.word	0xfffffffc


//--------------------- .text._Z6reduceILj256EEvPiS0_j --------------------------
	.section	.text._Z6reduceILj256EEvPiS0_j,"ax",@progbits
	.align	128
        .global         _Z6reduceILj256EEvPiS0_j
        .type           _Z6reduceILj256EEvPiS0_j,@function
        .size           _Z6reduceILj256EEvPiS0_j,(.L_x_24 - _Z6reduceILj256EEvPiS0_j)
        .other          _Z6reduceILj256EEvPiS0_j,@"STO_CUDA_ENTRY STV_DEFAULT"
_Z6reduceILj256EEvPiS0_j:
.text._Z6reduceILj256EEvPiS0_j:
[----:B------:R-:W-:Y:S01]  /*0000*/  LDC R1, c[0x0][0x37c] ;  /* 0x0000df00ff017b82 */ /* 0x000fe20000000800 */
[----:B------:R-:W0:Y:S07]  /*0010*/  S2R R3, SR_TID.X ;  /* 0x0000000000037919 */ /* 0x000e2e0000002100 */
[----:B------:R-:W1:Y:S01]  /*0020*/  S2UR UR5, SR_CgaCtaId ;  /* 0x00000000000579c3 */ /* 0x000e620000008800 */
[----:B------:R-:W-:Y:S01]  /*0030*/  UMOV UR4, 0x400 ;  /* 0x0000040000047882 */ /* 0x000fe20000000000 */
[----:B------:R-:W2:Y:S01]  /*0040*/  LDCU UR8, c[0x0][0x390] ;  /* 0x00007200ff0877ac */ /* 0x000ea20008000800 */
[----:B------:R-:W3:Y:S01]  /*0050*/  S2R R0, SR_CTAID.X ;  /* 0x0000000000007919 */ /* 0x000ee20000002500 */
[----:B------:R-:W-:Y:S01]  /*0060*/  BSSY.RECONVERGENT B0, `(.L_x_0) ;  /* 0x000001b000007945 */ /* 0x000fe20003800200 */
[----:B------:R-:W4:Y:S03]  /*0070*/  LDCU.64 UR6, c[0x0][0x358] ;  /* 0x00006b00ff0677ac */ /* 0x000f260008000a00 */
[----:B------:R-:W5:Y:S01]  /*0080*/  LDC R12, c[0x0][0x360] ;  /* 0x0000d800ff0c7b82 */ /* 0x000f620000000800 */
[----:B-1----:R-:W-:-:S06]  /*0090*/  ULEA UR4, UR5, UR4, 0x18 ;  /* 0x0000000405047291 */ /* 0x002fcc000f8ec0ff */
[----:B0-----:R-:W-:Y:S01]  /*00a0*/  LEA R2, R3, UR4, 0x2 ;  /* 0x0000000403027c11 */ /* 0x001fe2000f8e10ff */
[----:B-----5:R-:W-:-:S04]  /*00b0*/  IMAD.SHL.U32 R6, R12, 0x2, RZ ;  /* 0x000000020c067824 */ /* 0x020fc800078e00ff */
[----:B------:R0:W-:Y:S01]  /*00c0*/  STS [R2], RZ ;  /* 0x000000ff02007388 */ /* 0x0001e20000000800 */
[----:B---3--:R-:W-:-:S05]  /*00d0*/  IMAD R7, R6, R0, R3 ;  /* 0x0000000006077224 */ /* 0x008fca00078e0203 */
[----:B--2---:R-:W-:-:S13]  /*00e0*/  ISETP.GE.U32.AND P0, PT, R7, UR8, PT ;  /* 0x0000000807007c0c */ /* 0x004fda000bf06070 */
[----:B0---4-:R-:W-:Y:S05]  /*00f0*/  @P0 BRA `(.L_x_1) ;  /* 0x0000000000440947 */ /* 0x011fea0003800000 */
[----:B------:R-:W0:Y:S01]  /*0100*/  LDC.64 R4, c[0x0][0x380] ;  /* 0x0000e000ff047b82 */ /* 0x000e220000000a00 */
[----:B------:R-:W1:Y:S01]  /*0110*/  LDCU UR5, c[0x0][0x370] ;  /* 0x00006e00ff0577ac */ /* 0x000e620008000800 */
[----:B------:R-:W-:Y:S01]  /*0120*/  BSSY.RECONVERGENT B1, `(.L_x_2) ;  /* 0x000000d000017945 */ /* 0x000fe20003800200 */
[----:B------:R-:W-:Y:S02]  /*0130*/  IMAD.MOV.U32 R11, RZ, RZ, R7 ;  /* 0x000000ffff0b7224 */ /* 0x000fe400078e0007 */
[----:B------:R-:W-:Y:S02]  /*0140*/  IMAD.MOV.U32 R13, RZ, RZ, RZ ;  /* 0x000000ffff0d7224 */ /* 0x000fe400078e00ff */
[----:B-1----:R-:W-:-:S07]  /*0150*/  IMAD R10, R6, UR5, RZ ;  /* 0x00000005060a7c24 */ /* 0x002fce000f8e02ff */
.L_x_3:
[C---:B------:R-:W-:Y:S02]  /*0160*/  VIADD R9, R11.reuse, 0x100 ;  /* 0x000001000b097836 */ /* 0x040fe40000000000 */
[----:B0-----:R-:W-:-:S04]  /*0170*/  IMAD.WIDE.U32 R6, R11, 0x4, R4 ;  /* 0x000000040b067825 */ /* 0x001fc800078e0004 */
[----:B------:R-:W-:Y:S02]  /*0180*/  IMAD.WIDE.U32 R8, R9, 0x4, R4 ;  /* 0x0000000409087825 */ /* 0x000fe400078e0004 */
[----:B------:R-:W2:Y:S04]  /*0190*/  LDG.E R6, desc[UR6][R6.64] ;  /* 0x0000000606067981 */ /* 0x000ea8000c1e1900 */
[----:B------:R-:W2:Y:S01]  /*01a0*/  LDG.E R8, desc[UR6][R8.64] ;  /* 0x0000000608087981 */ /* 0x000ea2000c1e1900 */
[----:B------:R-:W-:-:S04]  /*01b0*/  IADD3 R11, PT, PT, R10, R11, RZ ;  /* 0x0000000b0a0b7210 */ /* 0x000fc80007ffe0ff */
[----:B------:R-:W-:Y:S02]  /*01c0*/  ISETP.GE.U32.AND P0, PT, R11, UR8, PT ;  /* 0x000000080b007c0c */ /* 0x000fe4000bf06070 */
[----:B--2---:R-:W-:-:S11]  /*01d0*/  IADD3 R13, PT, PT, R13, R8, R6 ;  /* 0x000000080d0d7210 */ /* 0x004fd60007ffe006 */
[----:B------:R-:W-:Y:S05]  /*01e0*/  @!P0 BRA `(.L_x_3) ;  /* 0xfffffffc00dc8947 */ /* 0x000fea000383ffff */
[----:B------:R-:W-:Y:S05]  /*01f0*/  BSYNC.RECONVERGENT B1 ;  /* 0x0000000000017941 */ /* 0x000fea0003800200 */
.L_x_2:
[----:B------:R0:W-:Y:S02]  /*0200*/  STS [R2], R13 ;  /* 0x0000000d02007388 */ /* 0x0001e40000000800 */
.L_x_1:
[----:B------:R-:W-:Y:S05]  /*0210*/  BSYNC.RECONVERGENT B0 ;  /* 0x0000000000007941 */ /* 0x000fea0003800200 */
.L_x_0:
[----:B------:R-:W-:Y:S01]  /*0220*/  BAR.SYNC.DEFER_BLOCKING 0x0 ;  /* 0x0000000000007b1d */ /* 0x000fe20000010000 */
[C---:B------:R-:W-:Y:S02]  /*0230*/  ISETP.GT.U32.AND P1, PT, R3.reuse, 0x7f, PT ;  /* 0x0000007f0300780c */ /* 0x040fe40003f24070 */
[----:B------:R-:W-:-:S11]  /*0240*/  ISETP.GT.U32.AND P0, PT, R3, 0x3f, PT ;  /* 0x0000003f0300780c */ /* 0x000fd60003f04070 */
[----:B------:R-:W-:Y:S04]  /*0250*/  @!P1 LDS R4, [R2+0x200] ;  /* 0x0002000002049984 */ /* 0x000fe80000000800 */
[----:B------:R-:W1:Y:S02]  /*0260*/  @!P1 LDS R5, [R2] ;  /* 0x0000000002059984 */ /* 0x000e640000000800 */
[----:B-1----:R-:W-:-:S05]  /*0270*/  @!P1 IMAD.IADD R5, R4, 0x1, R5 ;  /* 0x0000000104059824 */ /* 0x002fca00078e0205 */
[----:B------:R-:W-:Y:S01]  /*0280*/  @!P1 STS [R2], R5 ;  /* 0x0000000502009388 */ /* 0x000fe20000000800 */
[----:B------:R-:W-:Y:S01]  /*0290*/  BAR.SYNC.DEFER_BLOCKING 0x0 ;  /* 0x0000000000007b1d */ /* 0x000fe20000010000 */
[----:B------:R-:W-:-:S05]  /*02a0*/  ISETP.GT.U32.AND P1, PT, R3, 0x1f, PT ;  /* 0x0000001f0300780c */ /* 0x000fca0003f24070 */
[----:B------:R-:W-:Y:S04]  /*02b0*/  @!P0 LDS R4, [R2+0x100] ;  /* 0x0001000002048984 */ /* 0x000fe80000000800 */
[----:B------:R-:W1:Y:S02]  /*02c0*/  @!P0 LDS R7, [R2] ;  /* 0x0000000002078984 */ /* 0x000e640000000800 */
[----:B-1----:R-:W-:-:S05]  /*02d0*/  @!P0 IMAD.IADD R7, R4, 0x1, R7 ;  /* 0x0000000104078824 */ /* 0x002fca00078e0207 */
[----:B------:R1:W-:Y:S01]  /*02e0*/  @!P0 STS [R2], R7 ;  /* 0x0000000702008388 */ /* 0x0003e20000000800 */
[----:B------:R-:W-:Y:S06]  /*02f0*/  BAR.SYNC.DEFER_BLOCKING 0x0 ;  /* 0x0000000000007b1d */ /* 0x000fec0000010000 */
[----:B------:R-:W-:Y:S05]  /*0300*/  @P1 EXIT ;  /* 0x000000000000194d */ /* 0x000fea0003800000 */
[----:B------:R-:W-:-:S13]  /*0310*/  ISETP.GE.U32.AND P0, PT, R12, 0x40, PT ;  /* 0x000000400c00780c */ /* 0x000fda0003f06070 */
[----:B------:R-:W-:Y:S04]  /*0320*/  @P0 LDS R4, [R2+0x80] ;  /* 0x0000800002040984 */ /* 0x000fe80000000800 */
[----:B------:R-:W2:Y:S02]  /*0330*/  @P0 LDS R5, [R2] ;  /* 0x0000000002050984 */ /* 0x000ea40000000800 */
[----:B--2---:R-:W-:-:S05]  /*0340*/  @P0 IMAD.IADD R5, R4, 0x1, R5 ;  /* 0x0000000104050824 */ /* 0x004fca00078e0205 */
[----:B------:R2:W-:Y:S01]  /*0350*/  @P0 STS [R2], R5 ;  /* 0x0000000502000388 */ /* 0x0005e20000000800 */
[----:B------:R-:W-:Y:S05]  /*0360*/  @P0 BRA `(.L_x_4) ;  /* 0x00000000000c0947 */ /* 0x000fea0003800000 */
[----:B------:R-:W-:-:S13]  /*0370*/  ISETP.GE.U32.AND P0, PT, R12, 0x20, PT ;  /* 0x000000200c00780c */ /* 0x000fda0003f06070 */
[----:B------:R-:W-:Y:S05]  /*0380*/  @!P0 BRA `(.L_x_5) ;  /* 0x0000000000108947 */ /* 0x000fea0003800000 */
[----:B--2---:R3:W4:Y:S02]  /*0390*/  LDS R5, [R2] ;  /* 0x0000000002057984 */ /* 0x0047240000000800 */
.L_x_4:
[----:B------:R-:W4:Y:S02]  /*03a0*/  LDS R4, [R2+0x40] ;  /* 0x0000400002047984 */ /* 0x000f240000000800 */
[----:B----4-:R-:W-:Y:S01]  /*03b0*/  IADD3 R4, PT, PT, R4, R5, RZ ;  /* 0x0000000504047210 */ /* 0x010fe20007ffe0ff */
[----:B------:R-:W-:Y:S06]  /*03c0*/  BRA `(.L_x_6) ;  /* 0x00000000000c7947 */ /* 0x000fec0003800000 */
.L_x_5:
[----:B------:R-:W-:-:S13]  /*03d0*/  ISETP.GE.U32.AND P0, PT, R12, 0x10, PT ;  /* 0x000000100c00780c */ /* 0x000fda0003f06070 */
[----:B------:R-:W-:Y:S05]  /*03e0*/  @!P0 BRA `(.L_x_7) ;  /* 0x0000000000108947 */ /* 0x000fea0003800000 */
[----:B------:R3:W4:Y:S02]  /*03f0*/  LDS R4, [R2] ;  /* 0x0000000002047984 */ /* 0x0007240000000800 */
.L_x_6:
[----:B--2---:R-:W4:Y:S02]  /*0400*/  LDS R5, [R2+0x20] ;  /* 0x0000200002057984 */ /* 0x004f240000000800 */
[----:B----4-:R-:W-:Y:S01]  /*0410*/  IMAD.IADD R4, R5, 0x1, R4 ;  /* 0x0000000105047824 */ /* 0x010fe200078e0204 */
[----:B------:R-:W-:Y:S06]  /*0420*/  BRA `(.L_x_8) ;  /* 0x00000000000c7947 */ /* 0x000fec0003800000 */
.L_x_7:
[----:B------:R-:W-:-:S13]  /*0430*/  ISETP.GE.U32.AND P0, PT, R12, 0x8, PT ;  /* 0x000000080c00780c */ /* 0x000fda0003f06070 */
[----:B------:R-:W-:Y:S05]  /*0440*/  @!P0 BRA `(.L_x_9) ;  /* 0x0000000000108947 */ /* 0x000fea0003800000 */
[----:B------:R3:W4:Y:S02]  /*0450*/  LDS R4, [R2] ;  /* 0x0000000002047984 */ /* 0x0007240000000800 */
.L_x_8:
[----:B--2---:R-:W4:Y:S02]  /*0460*/  LDS R5, [R2+0x10] ;  /* 0x0000100002057984 */ /* 0x004f240000000800 */
[----:B----4-:R-:W-:Y:S01]  /*0470*/  IMAD.IADD R4, R5, 0x1, R4 ;  /* 0x0000000105047824 */ /* 0x010fe200078e0204 */
[----:B------:R-:W-:Y:S06]  /*0480*/  BRA `(.L_x_10) ;  /* 0x00000000000c7947 */ /* 0x000fec0003800000 */
.L_x_9:
[----:B------:R-:W-:-:S13]  /*0490*/  ISETP.GE.U32.AND P0, PT, R12, 0x4, PT ;  /* 0x000000040c00780c */ /* 0x000fda0003f06070 */
[----:B------:R-:W-:Y:S05]  /*04a0*/  @!P0 BRA `(.L_x_11) ;  /* 0x0000000000108947 */ /* 0x000fea0003800000 */
[----:B------:R3:W4:Y:S02]  /*04b0*/  LDS R4, [R2] ;  /* 0x0000000002047984 */ /* 0x0007240000000800 */
.L_x_10:
[----:B--2---:R-:W4:Y:S02]  /*04c0*/  LDS R5, [R2+0x8] ;  /* 0x0000080002057984 */ /* 0x004f240000000800 */
[----:B----4-:R-:W-:Y:S01]  /*04d0*/  IADD3 R4, PT, PT, R5, R4, RZ ;  /* 0x0000000405047210 */ /* 0x010fe20007ffe0ff */
[----:B------:R-:W-:Y:S06]  /*04e0*/  BRA `(.L_x_12) ;  /* 0x00000000000c7947 */ /* 0x000fec0003800000 */
.L_x_11:
[----:B------:R-:W-:-:S13]  /*04f0*/  ISETP.GE.U32.AND P0, PT, R12, 0x2, PT ;  /* 0x000000020c00780c */ /* 0x000fda0003f06070 */
[----:B------:R-:W-:Y:S05]  /*0500*/  @!P0 BRA `(.L_x_13) ;  /* 0x0000000000108947 */ /* 0x000fea0003800000 */
[----:B------:R3:W4:Y:S02]  /*0510*/  LDS R4, [R2] ;  /* 0x0000000002047984 */ /* 0x0007240000000800 */
.L_x_12:
[----:B--2---:R-:W4:Y:S02]  /*0520*/  LDS R5, [R2+0x4] ;  /* 0x0000040002057984 */ /* 0x004f240000000800 */
[----:B----4-:R-:W-:-:S05]  /*0530*/  IMAD.IADD R5, R5, 0x1, R4 ;  /* 0x0000000105057824 */ /* 0x010fca00078e0204 */
[----:B------:R4:W-:Y:S02]  /*0540*/  STS [R2], R5 ;  /* 0x0000000502007388 */ /* 0x0009e40000000800 */
.L_x_13:
[----:B------:R-:W-:-:S13]  /*0550*/  ISETP.NE.AND P0, PT, R3, RZ, PT ;  /* 0x000000ff0300720c */ /* 0x000fda0003f05270 */
[----:B------:R-:W-:Y:S05]  /*0560*/  @P0 EXIT ;  /* 0x000000000000094d */ /* 0x000fea0003800000 */
[----:B--2-4-:R-:W2:Y:S01]  /*0570*/  LDS R5, [UR4] ;  /* 0x00000004ff057984 */ /* 0x014ea20008000800 */
[----:B01-3--:R-:W0:Y:S02]  /*0580*/  LDC.64 R2, c[0x0][0x388] ;  /* 0x0000e200ff027b82 */ /* 0x00be240000000a00 */
[----:B0-----:R-:W-:-:S05]  /*0590*/  IMAD.WIDE.U32 R2, R0, 0x4, R2 ;  /* 0x0000000400027825 */ /* 0x001fca00078e0002 */
[----:B--2---:R-:W-:Y:S01]  /*05a0*/  STG.E desc[UR6][R2.64], R5 ;  /* 0x0000000502007986 */ /* 0x004fe2000c101906 */
[----:B------:R-:W-:Y:S05]  /*05b0*/  EXIT ;  /* 0x000000000000794d */ /* 0x000fea0003800000 */
.L_x_14:
[----:B------:R-:W-:-:S00]  /*05c0*/  BRA `(.L_x_14) ;  /* 0xfffffffc00fc7947 */ /* 0x000fc0000383ffff */
[----:B------:R-:W-:-:S00]  /*05d0*/  NOP ;  /* 0x0000000000007918 */ /* 0x000fc00000000000 */
        /* <DEDUP_REMOVED lines=10> */
.L_x_24:


//--------------------- .text._Z14getSitesEnegryPi --------------------------
	.section	.text._Z14getSitesEnegryPi,"ax",@progbits
	.align	128
        .global         _Z14getSitesEnegryPi
        .type           _Z14getSitesEnegryPi,@function
        .size           _Z14getSitesEnegryPi,(.L_x_25 - _Z14getSitesEnegryPi)
        .other          _Z14getSitesEnegryPi,@"STO_CUDA_ENTRY STV_DEFAULT"
_Z14getSitesEnegryPi:
.text._Z14getSitesEnegryPi:
[----:B------:R-:W-:Y:S01]  /*0000*/  LDC R1, c[0x0][0x37c] ;  /* 0x0000df00ff017b82 */ /* 0x000fe20000000800 */
[----:B------:R-:W0:Y:S07]  /*0010*/  S2R R3, SR_TID.Y ;  /* 0x0000000000037919 */ /* 0x000e2e0000002200 */
[----:B------:R-:W1:Y:S01]  /*0020*/  LDC R11, c[0x0][0x360] ;  /* 0x0000d800ff0b7b82 */ /* 0x000e620000000800 */
[----:B------:R-:W2:Y:S07]  /*0030*/  S2R R2, SR_TID.X ;  /* 0x0000000000027919 */ /* 0x000eae0000002100 */
[----:B------:R-:W0:Y:S08]  /*0040*/  S2UR UR4, SR_CTAID.Y ;  /* 0x00000000000479c3 */ /* 0x000e300000002600 */
[----:B------:R-:W0:Y:S01]  /*0050*/  LDC R0, c[0x0][0x364] ;  /* 0x0000d900ff007b82 */ /* 0x000e220000000800 */
[----:B------:R-:W1:Y:S07]  /*0060*/  LDCU UR7, c[0x0][0x370] ;  /* 0x00006e00ff0777ac */ /* 0x000e6e0008000800 */
[----:B------:R-:W2:Y:S08]  /*0070*/  S2UR UR6, SR_CTAID.X ;  /* 0x00000000000679c3 */ /* 0x000eb00000002500 */
[----:B------:R-:W3:Y:S01]  /*0080*/  LDC.64 R4, c[0x0][0x380] ;  /* 0x0000e000ff047b82 */ /* 0x000ee20000000a00 */
[----:B-1----:R-:W-:-:S02]  /*0090*/  IMAD R10, R11, UR7, RZ ;  /* 0x000000070b0a7c24 */ /* 0x002fc4000f8e02ff */
[----:B0-----:R-:W-:Y:S01]  /*00a0*/  IMAD R0, R0, UR4, R3 ;  /* 0x0000000400007c24 */ /* 0x001fe2000f8e0203 */
[----:B------:R-:W0:Y:S03]  /*00b0*/  LDCU.64 UR4, c[0x0][0x358] ;  /* 0x00006b00ff0477ac */ /* 0x000e260008000a00 */
[C---:B------:R-:W-:Y:S01]  /*00c0*/  IMAD R15, R0.reuse, R10, RZ ;  /* 0x0000000a000f7224 */ /* 0x040fe200078e02ff */
[----:B------:R-:W-:Y:S01]  /*00d0*/  ISETP.NE.AND P0, PT, R0, RZ, PT ;  /* 0x000000ff0000720c */ /* 0x000fe20003f05270 */
[----:B--2---:R-:W-:-:S05]  /*00e0*/  IMAD R11, R11, UR6, R2 ;  /* 0x000000060b0b7c24 */ /* 0x004fca000f8e0202 */
[----:B------:R-:W-:-:S07]  /*00f0*/  IADD3 R13, PT, PT, R11, R15, RZ ;  /* 0x0000000f0b0d7210 */ /* 0x000fce0007ffe0ff */
[----:B------:R-:W-:Y:S02]  /*0100*/  @!P0 IMAD R7, R10, 0x3ff, R11 ;  /* 0x000003ff0a078824 */ /* 0x000fe400078e020b */
[----:B---3--:R-:W-:-:S04]  /*0110*/  IMAD.WIDE R2, R13, 0x4, R4 ;  /* 0x000000040d027825 */ /* 0x008fc800078e0204 */
[----:B------:R-:W-:Y:S01]  /*0120*/  @!P0 IMAD.WIDE R6, R7, 0x4, R4 ;  /* 0x0000000407068825 */ /* 0x000fe200078e0204 */
[----:B0-----:R0:W5:Y:S04]  /*0130*/  LDG.E R12, desc[UR4][R2.64] ;  /* 0x00000004020c7981 */ /* 0x001168000c1e1900 */
[----:B------:R0:W5:Y:S01]  /*0140*/  @!P0 LDG.E R14, desc[UR4][R6.64] ;  /* 0x00000004060e8981 */ /* 0x000162000c1e1900 */
[----:B------:R-:W-:Y:S04]  /*0150*/  BSSY.RECONVERGENT B1, `(.L_x_15) ;  /* 0x000000e000017945 */ /* 0x000fe80003800200 */
[----:B------:R-:W-:Y:S04]  /*0160*/  BSSY.RELIABLE B0, `(.L_x_16) ;  /* 0x000000a000007945 */ /* 0x000fe80003800100 */
[----:B------:R-:W-:Y:S05]  /*0170*/  @!P0 BRA `(.L_x_17) ;  /* 0x0000000000208947 */ /* 0x000fea0003800000 */
[----:B------:R-:W-:Y:S02]  /*0180*/  ISETP.GE.U32.AND P0, PT, R0, 0x3ff, PT ;  /* 0x000003ff0000780c */ /* 0x000fe40003f06070 */
[----:B0-----:R-:W-:-:S05]  /*0190*/  IADD3 R7, PT, PT, R11, R15, -R10 ;  /* 0x0000000f0b077210 */ /* 0x001fca0007ffe80a */
[----:B------:R-:W-:-:S05]  /*01a0*/  IMAD.WIDE R6, R7, 0x4, R4 ;  /* 0x0000000407067825 */ /* 0x000fca00078e0204 */
[----:B-----5:R1:W5:Y:S01]  /*01b0*/  LDG.E R14, desc[UR4][R6.64] ;  /* 0x00000004060e7981 */ /* 0x020362000c1e1900 */
[----:B------:R-:W-:-:S06]  /*01c0*/  @P0 IMAD.WIDE R8, R11, 0x4, R4 ;  /* 0x000000040b080825 */ /* 0x000fcc00078e0204 */
[----:B------:R1:W5:Y:S01]  /*01d0*/  @P0 LDG.E R9, desc[UR4][R8.64] ;  /* 0x0000000408090981 */ /* 0x000362000c1e1900 */
[----:B------:R-:W-:Y:S05]  /*01e0*/  @P0 BREAK.RELIABLE B0 ;  /* 0x0000000000000942 */ /* 0x000fea0003800100 */
[----:B------:R-:W-:Y:S05]  /*01f0*/  @P0 BRA `(.L_x_18) ;  /* 0x00000000000c0947 */ /* 0x000fea0003800000 */
.L_x_17:
[----:B------:R-:W-:Y:S05]  /*0200*/  BSYNC.RELIABLE B0 ;  /* 0x0000000000007941 */ /* 0x000fea0003800100 */
.L_x_16:
[----:B01----:R-:W-:-:S05]  /*0210*/  IMAD.WIDE R6, R10, 0x4, R2 ;  /* 0x000000040a067825 */ /* 0x003fca00078e0202 */
[----:B-----5:R0:W5:Y:S02]  /*0220*/  LDG.E R9, desc[UR4][R6.64] ;  /* 0x0000000406097981 */ /* 0x020164000c1e1900 */
.L_x_18:
[----:B------:R-:W-:Y:S05]  /*0230*/  BSYNC.RECONVERGENT B1 ;  /* 0x0000000000017941 */ /* 0x000fea0003800200 */
.L_x_15:
[----:B------:R-:W-:Y:S05]  /*0240*/  WARPSYNC.ALL ;  /* 0x0000000000007948 */ /* 0x000fea0003800000 */
[----:B------:R-:W-:Y:S01]  /*0250*/  ISETP.GT.AND P0, PT, R11, RZ, PT ;  /* 0x000000ff0b00720c */ /* 0x000fe20003f04270 */
[----:B------:R-:W-:-:S12]  /*0260*/  BSSY.RECONVERGENT B1, `(.L_x_19) ;  /* 0x0000009000017945 */ /* 0x000fd80003800200 */
[----:B------:R-:W-:Y:S05]  /*0270*/  @P0 BRA `(.L_x_20) ;  /* 0x00000000000c0947 */ /* 0x000fea0003800000 */
[----:B01----:R-:W-:-:S06]  /*0280*/  IMAD.WIDE R6, R15, 0x4, R4 ;  /* 0x000000040f067825 */ /* 0x003fcc00078e0204 */
[----:B------:R0:W5:Y:S01]  /*0290*/  LDG.E R6, desc[UR4][R6.64+0xffc] ;  /* 0x000ffc0406067981 */ /* 0x000162000c1e1900 */
[----:B------:R-:W-:Y:S05]  /*02a0*/  BRA `(.L_x_21) ;  /* 0x00000000000c7947 */ /* 0x000fea0003800000 */
.L_x_20:
[----:B01----:R1:W5:Y:S01]  /*02b0*/  LDG.E R6, desc[UR4][R2.64+-0x4] ;  /* 0xfffffc0402067981 */ /* 0x003362000c1e1900 */
[----:B------:R-:W-:-:S13]  /*02c0*/  ISETP.GT.U32.AND P0, PT, R11, 0x3fe, PT ;  /* 0x000003fe0b00780c */ /* 0x000fda0003f04070 */
[----:B-1----:R-:W-:Y:S05]  /*02d0*/  @P0 BRA `(.L_x_22) ;  /* 0x0000000000040947 */ /* 0x002fea0003800000 */
.L_x_21:
[----:B------:R-:W-:-:S07]  /*02e0*/  IADD3 R15, PT, PT, R13, 0x1, RZ ;  /* 0x000000010d0f7810 */ /* 0x000fce0007ffe0ff */
.L_x_22:
[----:B------:R-:W-:Y:S05]  /*02f0*/  BSYNC.RECONVERGENT B1 ;  /* 0x0000000000017941 */ /* 0x000fea0003800200 */
.L_x_19:
[----:B------:R-:W-:-:S06]  /*0300*/  IMAD.WIDE R4, R15, 0x4, R4 ;  /* 0x000000040f047825 */ /* 0x000fcc00078e0204 */
[----:B------:R-:W2:Y:S01]  /*0310*/  LDG.E R4, desc[UR4][R4.64] ;  /* 0x0000000404047981 */ /* 0x000ea2000c1e1900 */
[----:B-----5:R-:W-:Y:S02]  /*0320*/  IADD3 R9, PT, PT, R6, R9, R14 ;  /* 0x0000000906097210 */ /* 0x020fe40007ffe00e */
[----:B------:R-:W-:Y:S02]  /*0330*/  IADD3 R0, PT, PT, RZ, -R12, RZ ;  /* 0x8000000cff007210 */ /* 0x000fe40007ffe0ff */
[----:B--2---:R-:W-:-:S05]  /*0340*/  IADD3 R9, PT, PT, R4, R9, RZ ;  /* 0x0000000904097210 */ /* 0x004fca0007ffe0ff */
[----:B------:R-:W-:-:S05]  /*0350*/  IMAD R9, R0, R9, RZ ;  /* 0x0000000900097224 */ /* 0x000fca00078e02ff */
[----:B------:R-:W-:Y:S01]  /*0360*/  STG.E desc[UR4][R2.64], R9 ;  /* 0x0000000902007986 */ /* 0x000fe2000c101904 */
[----:B------:R-:W-:Y:S05]  /*0370*/  EXIT ;  /* 0x000000000000794d */ /* 0x000fea0003800000 */
.L_x_23:
        /* <DEDUP_REMOVED lines=16> */
.L_x_25:


//--------------------- .nv.shared._Z6reduceILj256EEvPiS0_j --------------------------
	.section	.nv.shared._Z6reduceILj256EEvPiS0_j,"aw",@nobits
	.sectionflags	@""
	.align	16
	.zero		1024


//--------------------- .nv.shared.reserved.0     --------------------------
	.section	.nv.shared.reserved.0,"aw",@nobits
	.weak		__nv_reservedSMEM_offset_0_alias
	.size		__nv_reservedSMEM_offset_0_alias, 0, 64
	.other		__nv_reservedSMEM_offset_0_alias,@"STO_CUDA_RESERVED_SHARED STV_DEFAULT"
__nv_reservedSMEM_offset_0_alias:
	.zero		0
	.zero		64


//--------------------- .nv.shared._Z14getSitesEnegryPi --------------------------
	.section	.nv.shared._Z14getSitesEnegryPi,"aw",@nobits
	.sectionflags	@""
	.align	16
	.zero		1024


//--------------------- .nv.constant0._Z6reduceILj256EEvPiS0_j --------------------------
	.section	.nv.constant0._Z6reduceILj256EEvPiS0_j,"a",@progbits
	.sectionflags	@""
	.align	4
.nv.constant0._Z6reduceILj256EEvPiS0_j:
	.zero		916


//--------------------- .nv.constant0._Z14getSitesEnegryPi --------------------------
	.section	.nv.constant0._Z14getSitesEnegryPi,"a",@progbits
	.sectionflags	@""
	.align	4
.nv.constant0._Z14getSitesEnegryPi:
	.zero		904


//--------------------- SYMBOLS --------------------------

	.type		.nv.reservedSmem.offset0,@object
	.size		.nv.reservedSmem.offset0,0x4
	.type		.nv.reservedSmem.cap,@object
	.size		.nv.reservedSmem.cap,0x4
